//
// Generated by NVIDIA NVVM Compiler
//
// Compiler Build ID: CL-36424714
// Cuda compilation tools, release 13.0, V13.0.88
// Based on NVVM 20.0.0
//

.version 9.0
.target sm_100
.address_size 64

	// .globl	_Z15reductionKernelPfS_i
// _ZZ15reductionKernelPfS_iE10partialSum has been demoted

.visible .entry _Z15reductionKernelPfS_i(
	.param .u64 .ptr .align 1 _Z15reductionKernelPfS_i_param_0,
	.param .u64 .ptr .align 1 _Z15reductionKernelPfS_i_param_1,
	.param .u32 _Z15reductionKernelPfS_i_param_2
)
{
	.reg .pred 	%p<6>;
	.reg .b32 	%r<23>;
	.reg .b32 	%f<7>;
	.reg .b64 	%rd<11>;
	// demoted variable
	.shared .align 4 .b8 _ZZ15reductionKernelPfS_iE10partialSum[8192];
	ld.param.u64 	%rd3, [_Z15reductionKernelPfS_i_param_0];
	ld.param.u64 	%rd2, [_Z15reductionKernelPfS_i_param_1];
	ld.param.u32 	%r9, [_Z15reductionKernelPfS_i_param_2];
	cvta.to.global.u64 	%rd1, %rd3;
	mov.u32 	%r1, %tid.x;
	mov.u32 	%r2, %ctaid.x;
	mov.u32 	%r22, %ntid.x;
	mul.lo.s32 	%r10, %r2, %r22;
	shl.b32 	%r11, %r10, 1;
	add.s32 	%r4, %r11, %r1;
	setp.ge.u32 	%p1, %r4, %r9;
	shl.b32 	%r12, %r1, 2;
	mov.u32 	%r13, _ZZ15reductionKernelPfS_iE10partialSum;
	add.s32 	%r5, %r13, %r12;
	@%p1 bra 	$L__BB0_2;
	mul.wide.u32 	%rd4, %r4, 4;
	add.s64 	%rd5, %rd1, %rd4;
	ld.global.f32 	%f1, [%rd5];
	st.shared.f32 	[%r5], %f1;
	bra.uni 	$L__BB0_3;
$L__BB0_2:
	mov.b32 	%r14, 0;
	st.shared.u32 	[%r5], %r14;
$L__BB0_3:
	add.s32 	%r6, %r4, %r22;
	setp.ge.u32 	%p2, %r6, %r9;
	@%p2 bra 	$L__BB0_5;
	mul.wide.u32 	%rd6, %r6, 4;
	add.s64 	%rd7, %rd1, %rd6;
	ld.global.f32 	%f2, [%rd7];
	shl.b32 	%r18, %r22, 2;
	add.s32 	%r19, %r5, %r18;
	st.shared.f32 	[%r19], %f2;
	bra.uni 	$L__BB0_6;
$L__BB0_5:
	shl.b32 	%r15, %r22, 2;
	add.s32 	%r16, %r5, %r15;
	mov.b32 	%r17, 0;
	st.shared.u32 	[%r16], %r17;
$L__BB0_6:
	bar.sync 	0;
	setp.ge.u32 	%p3, %r1, %r22;
	@%p3 bra 	$L__BB0_8;
	shl.b32 	%r20, %r22, 2;
	add.s32 	%r21, %r5, %r20;
	ld.shared.f32 	%f3, [%r21];
	ld.shared.f32 	%f4, [%r5];
	add.f32 	%f5, %f3, %f4;
	st.shared.f32 	[%r5], %f5;
$L__BB0_8:
	shr.u32 	%r8, %r22, 1;
	setp.gt.u32 	%p4, %r22, 1;
	mov.u32 	%r22, %r8;
	@%p4 bra 	$L__BB0_6;
	setp.ne.s32 	%p5, %r1, 0;
	@%p5 bra 	$L__BB0_11;
	ld.shared.f32 	%f6, [_ZZ15reductionKernelPfS_iE10partialSum];
	cvta.to.global.u64 	%rd8, %rd2;
	mul.wide.u32 	%rd9, %r2, 4;
	add.s64 	%rd10, %rd8, %rd9;
	st.global.f32 	[%rd10], %f6;
$L__BB0_11:
	ret;

}


// ===== COMPILED SASS (sm_100) =====

	.target	sm_100

	.elftype	@"ET_EXEC"


//--------------------- .note.nv.tkinfo           --------------------------
	.section	.note.nv.tkinfo,"",@"SHT_NOTE"
	.sectionflags	@"SHF_NOTE_NV_TKINFO"
	.tkinfo
        /*0018*/ 	.word	0x00000002
        /*0030*/ 	.string	""
        /*0030*/ 	.string	"ptxas"
        /*0030*/ 	.string	"Cuda compilation tools, release 13.0, V13.0.88"
        /*0030*/ 	.string	"Build cuda_13.0.r13.0/compiler.36424714_0"
        /*0030*/ 	.string	"-arch sm_100 -m 64 "



//--------------------- .note.nv.cuinfo           --------------------------
	.section	.note.nv.cuinfo,"",@"SHT_NOTE"
	.sectionflags	@"SHF_NOTE_NV_CUINFO"
        /*0018*/ 	.short	0x0002
        /*001a*/ 	.short	0x0064
        /*001c*/ 	.short	0x0082
	.zero		2


//--------------------- .nv.info                  --------------------------
	.section	.nv.info,"",@"SHT_CUDA_INFO"
	.align	4


	//----- nvinfo : EIATTR_REGCOUNT
	.align		4
        /*0000*/ 	.byte	0x04, 0x2f
        /*0002*/ 	.short	(.L_1 - .L_0)
	.align		4
.L_0:
        /*0004*/ 	.word	index@(_Z15reductionKernelPfS_i)
        /*0008*/ 	.word	0x0000000c


	//----- nvinfo : EIATTR_FRAME_SIZE
	.align		4
.L_1:
        /*000c*/ 	.byte	0x04, 0x11
        /*000e*/ 	.short	(.L_3 - .L_2)
	.align		4
.L_2:
        /*0010*/ 	.word	index@(_Z15reductionKernelPfS_i)
        /*0014*/ 	.word	0x00000000


	//----- nvinfo : EIATTR_MIN_STACK_SIZE
	.align		4
.L_3:
        /*0018*/ 	.byte	0x04, 0x12
        /*001a*/ 	.short	(.L_5 - .L_4)
	.align		4
.L_4:
        /*001c*/ 	.word	index@(_Z15reductionKernelPfS_i)
        /*0020*/ 	.word	0x00000000
.L_5:


//--------------------- .nv.compat                --------------------------
	.section	.nv.compat,"",@"SHT_CUDA_COMPAT_INFO"
	.align	4
        /*0000*/ 	.byte	0x02, 0x09, 0x00, 0x00, 0x02, 0x02, 0x01, 0x00, 0x02, 0x05, 0x05, 0x00, 0x03, 0x07, 0x01, 0x01
        /*0010*/ 	.byte	0x02, 0x03, 0x00, 0x00, 0x02, 0x06, 0x01, 0x00, 0x04, 0x0b, 0x08, 0x00, 0x09, 0x00, 0x00, 0x00
        /*0020*/ 	.byte	0x00, 0x00, 0x00, 0x00


//--------------------- .nv.info._Z15reductionKernelPfS_i --------------------------
	.section	.nv.info._Z15reductionKernelPfS_i,"",@"SHT_CUDA_INFO"
	.sectionflags	@""
	.align	4


	//----- nvinfo : EIATTR_CUDA_API_VERSION
	.align		4
        /*0000*/ 	.byte	0x04, 0x37
        /*0002*/ 	.short	(.L_7 - .L_6)
.L_6:
        /*0004*/ 	.word	0x00000082


	//----- nvinfo : EIATTR_KPARAM_INFO
	.align		4
.L_7:
        /*0008*/ 	.byte	0x04, 0x17
        /*000a*/ 	.short	(.L_9 - .L_8)
.L_8:
        /*000c*/ 	.word	0x00000000
        /*0010*/ 	.short	0x0002
        /*0012*/ 	.short	0x0010
        /*0014*/ 	.byte	0x00, 0xf0, 0x11, 0x00


	//----- nvinfo : EIATTR_KPARAM_INFO
	.align		4
.L_9:
        /*0018*/ 	.byte	0x04, 0x17
        /*001a*/ 	.short	(.L_11 - .L_10)
.L_10:
        /*001c*/ 	.word	0x00000000
        /*0020*/ 	.short	0x0001
        /*0022*/ 	.short	0x0008
        /*0024*/ 	.byte	0x00, 0xf5, 0x21, 0x00


	//----- nvinfo : EIATTR_KPARAM_INFO
	.align		4
.L_11:
        /*0028*/ 	.byte	0x04, 0x17
        /*002a*/ 	.short	(.L_13 - .L_12)
.L_12:
        /*002c*/ 	.word	0x00000000
        /*0030*/ 	.short	0x0000
        /*0032*/ 	.short	0x0000
        /*0034*/ 	.byte	0x00, 0xf5, 0x21, 0x00


	//----- nvinfo : EIATTR_SPARSE_MMA_MASK
	.align		4
.L_13:
        /*0038*/ 	.byte	0x03, 0x50
        /*003a*/ 	.short	0x0000


	//----- nvinfo : EIATTR_MAXREG_COUNT
	.align		4
        /*003c*/ 	.byte	0x03, 0x1b
        /*003e*/ 	.short	0x00ff


	//----- nvinfo : EIATTR_NUM_BARRIERS
	.align		4
        /*0040*/ 	.byte	0x02, 0x4c
        /*0042*/ 	.byte	0x01
	.zero		1


	//----- nvinfo : EIATTR_MERCURY_ISA_VERSION
	.align		4
        /*0044*/ 	.byte	0x03, 0x5f
        /*0046*/ 	.short	0x0101


	//----- nvinfo : EIATTR_VRC_CTA_INIT_COUNT
	.align		4
        /*0048*/ 	.byte	0x02, 0x4a
	.zero		1
	.zero		1


	//----- nvinfo : EIATTR_EXIT_INSTR_OFFSETS
	.align		4
        /*004c*/ 	.byte	0x04, 0x1c
        /*004e*/ 	.short	(.L_15 - .L_14)


	//   ....[0]....
.L_14:
        /*0050*/ 	.word	0x000002b0


	//   ....[1]....
        /*0054*/ 	.word	0x00000330


	//----- nvinfo : EIATTR_CRS_STACK_SIZE
	.align		4
.L_15:
        /*0058*/ 	.byte	0x04, 0x1e
        /*005a*/ 	.short	(.L_17 - .L_16)
.L_16:
        /*005c*/ 	.word	0x00000000


	//----- nvinfo : EIATTR_CBANK_PARAM_SIZE
	.align		4
.L_17:
        /*0060*/ 	.byte	0x03, 0x19
        /*0062*/ 	.short	0x0014


	//----- nvinfo : EIATTR_PARAM_CBANK
	.align		4
        /*0064*/ 	.byte	0x04, 0x0a
        /*0066*/ 	.short	(.L_19 - .L_18)
	.align		4
.L_18:
        /*0068*/ 	.word	index@(.nv.constant0._Z15reductionKernelPfS_i)
        /*006c*/ 	.short	0x0380
        /*006e*/ 	.short	0x0014


	//----- nvinfo : EIATTR_SW_WAR
	.align		4
.L_19:
        /*0070*/ 	.byte	0x04, 0x36
        /*0072*/ 	.short	(.L_21 - .L_20)
.L_20:
        /*0074*/ 	.word	0x00000008
.L_21:


//--------------------- .nv.callgraph             --------------------------
	.section	.nv.callgraph,"",@"SHT_CUDA_CALLGRAPH"
	.align	4
	.sectionentsize	8
	.align		4
        /*0000*/ 	.word	0x00000000
	.align		4
        /*0004*/ 	.word	0xffffffff
	.align		4
        /*0008*/ 	.word	0x00000000
	.align		4
        /*000c*/ 	.word	0xfffffffe
	.align		4
        /*0010*/ 	.word	0x00000000
	.align		4
        /*0014*/ 	.word	0xfffffffd
	.align		4
        /*0018*/ 	.word	0x00000000
	.align		4
        /*001c*/ 	.word	0xfffffffc


//--------------------- .text._Z15reductionKernelPfS_i --------------------------
	.section	.text._Z15reductionKernelPfS_i,"ax",@progbits
	.align	128
        .global         _Z15reductionKernelPfS_i
        .type           _Z15reductionKernelPfS_i,@function
        .size           _Z15reductionKernelPfS_i,(.L_x_4 - _Z15reductionKernelPfS_i)
        .other          _Z15reductionKernelPfS_i,@"STO_CUDA_ENTRY STV_DEFAULT"
_Z15reductionKernelPfS_i:
.text._Z15reductionKernelPfS_i:
[----:B------:R-:W-:Y:S01]  /*0000*/  LDC R1, c[0x0][0x37c] ;  /* 0x0000df00ff017b82 */ /* 0x000fe20000000800 */
[----:B------:R-:W0:Y:S01]  /*0010*/  S2R R9, SR_CTAID.X ;  /* 0x0000000000097919 */ /* 0x000e220000002500 */
[----:B------:R-:W0:Y:S01]  /*0020*/  LDCU UR8, c[0x0][0x360] ;  /* 0x00006c00ff0877ac */ /* 0x000e220008000800 */
[----:B------:R-:W1:Y:S01]  /*0030*/  S2R R4, SR_TID.X ;  /* 0x0000000000047919 */ /* 0x000e620000002100 */
[----:B------:R-:W2:Y:S01]  /*0040*/  LDCU UR9, c[0x0][0x390] ;  /* 0x00007200ff0977ac */ /* 0x000ea20008000800 */
[----:B------:R-:W3:Y:S01]  /*0050*/  LDCU.64 UR6, c[0x0][0x358] ;  /* 0x00006b00ff0677ac */ /* 0x000ee20008000a00 */
[----:B0-----:R-:W-:-:S04]  /*0060*/  IMAD R0, R9, UR8, RZ ;  /* 0x0000000809007c24 */ /* 0x001fc8000f8e02ff */
[----:B-1----:R-:W-:-:S05]  /*0070*/  IMAD R5, R0, 0x2, R4 ;  /* 0x0000000200057824 */ /* 0x002fca00078e0204 */
[----:B--2---:R-:W-:-:S13]  /*0080*/  ISETP.GE.U32.AND P0, PT, R5, UR9, PT ;  /* 0x0000000905007c0c */ /* 0x004fda000bf06070 */
[----:B------:R-:W0:Y:S02]  /*0090*/  @!P0 LDC.64 R2, c[0x0][0x380] ;  /* 0x0000e000ff028b82 */ /* 0x000e240000000a00 */
[----:B0-----:R-:W-:-:S06]  /*00a0*/  @!P0 IMAD.WIDE.U32 R2, R5, 0x4, R2 ;  /* 0x0000000405028825 */ /* 0x001fcc00078e0002 */
[----:B---3--:R-:W2:Y:S01]  /*00b0*/  @!P0 LDG.E R3, desc[UR6][R2.64] ;  /* 0x0000000602038981 */ /* 0x008ea2000c1e1900 */
[----:B------:R-:W0:Y:S01]  /*00c0*/  S2UR UR5, SR_CgaCtaId ;  /* 0x00000000000579c3 */ /* 0x000e220000008800 */
[----:B------:R-:W-:Y:S01]  /*00d0*/  UMOV UR4, 0x400 ;  /* 0x0000040000047882 */ /* 0x000fe20000000000 */
[----:B------:R-:W-:Y:S01]  /*00e0*/  IMAD.U32 R7, RZ, RZ, UR8 ;  /* 0x00000008ff077e24 */ /* 0x000fe2000f8e00ff */
[----:B------:R-:W-:Y:S04]  /*00f0*/  BSSY.RECONVERGENT B0, `(.L_x_0) ;  /* 0x0000010000007945 */ /* 0x000fe80003800200 */
[----:B------:R-:W-:Y:S01]  /*0100*/  IADD3 R5, PT, PT, R5, R7, RZ ;  /* 0x0000000705057210 */ /* 0x000fe20007ffe0ff */
[----:B0-----:R-:W-:-:S06]  /*0110*/  ULEA UR4, UR5, UR4, 0x18 ;  /* 0x0000000405047291 */ /* 0x001fcc000f8ec0ff */
[----:B------:R-:W-:-:S05]  /*0120*/  LEA R0, R4, UR4, 0x2 ;  /* 0x0000000404007c11 */ /* 0x000fca000f8e10ff */
[----:B--2---:R0:W-:Y:S04]  /*0130*/  @!P0 STS [R0], R3 ;  /* 0x0000000300008388 */ /* 0x0041e80000000800 */
[----:B------:R0:W-:Y:S01]  /*0140*/  @P0 STS [R0], RZ ;  /* 0x000000ff00000388 */ /* 0x0001e20000000800 */
[----:B------:R-:W-:-:S13]  /*0150*/  ISETP.GE.U32.AND P0, PT, R5, UR9, PT ;  /* 0x0000000905007c0c */ /* 0x000fda000bf06070 */
[----:B0-----:R-:W-:Y:S05]  /*0160*/  @P0 BRA `(.L_x_1) ;  /* 0x0000000000180947 */ /* 0x001fea0003800000 */
[----:B------:R-:W0:Y:S02]  /*0170*/  LDC.64 R2, c[0x0][0x380] ;  /* 0x0000e000ff027b82 */ /* 0x000e240000000a00 */
[----:B0-----:R-:W-:-:S06]  /*0180*/  IMAD.WIDE.U32 R2, R5, 0x4, R2 ;  /* 0x0000000405027825 */ /* 0x001fcc00078e0002 */
[----:B------:R-:W2:Y:S01]  /*0190*/  LDG.E R2, desc[UR6][R2.64] ;  /* 0x0000000602027981 */ /* 0x000ea2000c1e1900 */
[----:B------:R-:W-:-:S05]  /*01a0*/  IMAD R5, R7, 0x4, R0 ;  /* 0x0000000407057824 */ /* 0x000fca00078e0200 */
[----:B--2---:R1:W-:Y:S01]  /*01b0*/  STS [R5], R2 ;  /* 0x0000000205007388 */ /* 0x0043e20000000800 */
[----:B------:R-:W-:Y:S05]  /*01c0*/  BRA `(.L_x_2) ;  /* 0x0000000000087947 */ /* 0x000fea0003800000 */
.L_x_1:
[----:B------:R-:W-:-:S05]  /*01d0*/  LEA R2, R7, R0, 0x2 ;  /* 0x0000000007027211 */ /* 0x000fca00078e10ff */
[----:B------:R0:W-:Y:S02]  /*01e0*/  STS [R2], RZ ;  /* 0x000000ff02007388 */ /* 0x0001e40000000800 */
.L_x_2:
[----:B------:R-:W-:Y:S05]  /*01f0*/  BSYNC.RECONVERGENT B0 ;  /* 0x0000000000007941 */ /* 0x000fea0003800200 */
.L_x_0:
[----:B------:R-:W-:Y:S01]  /*0200*/  BAR.SYNC.DEFER_BLOCKING 0x0 ;  /* 0x0000000000007b1d */ /* 0x000fe20000010000 */
[----:B------:R-:W-:-:S13]  /*0210*/  ISETP.GE.U32.AND P0, PT, R4, R7, PT ;  /* 0x000000070400720c */ /* 0x000fda0003f06070 */
[----:B01----:R-:W-:Y:S01]  /*0220*/  @!P0 IMAD R2, R7, 0x4, R0 ;  /* 0x0000000407028824 */ /* 0x003fe200078e0200 */
[----:B------:R-:W-:Y:S05]  /*0230*/  @!P0 LDS R3, [R0] ;  /* 0x0000000000038984 */ /* 0x000fea0000000800 */
[----:B------:R-:W0:Y:S02]  /*0240*/  @!P0 LDS R2, [R2] ;  /* 0x0000000002028984 */ /* 0x000e240000000800 */
[----:B0-----:R-:W-:-:S05]  /*0250*/  @!P0 FADD R3, R2, R3 ;  /* 0x0000000302038221 */ /* 0x001fca0000000000 */
[----:B------:R2:W-:Y:S01]  /*0260*/  @!P0 STS [R0], R3 ;  /* 0x0000000300008388 */ /* 0x0005e20000000800 */
[----:B------:R-:W-:Y:S02]  /*0270*/  ISETP.GT.U32.AND P0, PT, R7, 0x1, PT ;  /* 0x000000010700780c */ /* 0x000fe40003f04070 */
[----:B------:R-:W-:-:S11]  /*0280*/  SHF.R.U32.HI R7, RZ, 0x1, R7 ;  /* 0x00000001ff077819 */ /* 0x000fd60000011607 */
[----:B--2---:R-:W-:Y:S05]  /*0290*/  @P0 BRA `(.L_x_0) ;  /* 0xfffffffc00d80947 */ /* 0x004fea000383ffff */
[----:B------:R-:W-:-:S13]  /*02a0*/  ISETP.NE.AND P0, PT, R4, RZ, PT ;  /* 0x000000ff0400720c */ /* 0x000fda0003f05270 */
[----:B------:R-:W-:Y:S05]  /*02b0*/  @P0 EXIT ;  /* 0x000000000000094d */ /* 0x000fea0003800000 */
[----:B------:R-:W0:Y:S01]  /*02c0*/  S2UR UR5, SR_CgaCtaId ;  /* 0x00000000000579c3 */ /* 0x000e220000008800 */
[----:B------:R-:W-:-:S07]  /*02d0*/  UMOV UR4, 0x400 ;  /* 0x0000040000047882 */ /* 0x000fce0000000000 */
[----:B------:R-:W1:Y:S01]  /*02e0*/  LDC.64 R2, c[0x0][0x388] ;  /* 0x0000e200ff027b82 */ /* 0x000e620000000a00 */
[----:B0-----:R-:W-:Y:S01]  /*02f0*/  ULEA UR4, UR5, UR4, 0x18 ;  /* 0x0000000405047291 */ /* 0x001fe2000f8ec0ff */
[----:B-1----:R-:W-:-:S08]  /*0300*/  IMAD.WIDE.U32 R2, R9, 0x4, R2 ;  /* 0x0000000409027825 */ /* 0x002fd000078e0002 */
[----:B------:R-:W0:Y:S04]  /*0310*/  LDS R5, [UR4] ;  /* 0x00000004ff057984 */ /* 0x000e280008000800 */
[----:B0-----:R-:W-:Y:S01]  /*0320*/  STG.E desc[UR6][R2.64], R5 ;  /* 0x0000000502007986 */ /* 0x001fe2000c101906 */
[----:B------:R-:W-:Y:S05]  /*0330*/  EXIT ;  /* 0x000000000000794d */ /* 0x000fea0003800000 */
.L_x_3:
[----:B------:R-:W-:-:S00]  /*0340*/  BRA `(.L_x_3) ;  /* 0xfffffffc00fc7947 */ /* 0x000fc0000383ffff */
[----:B------:R-:W-:-:S00]  /*0350*/  NOP ;  /* 0x0000000000007918 */ /* 0x000fc00000000000 */
        /* <DEDUP_REMOVED lines=10> */
.L_x_4:


//--------------------- .nv.shared._Z15reductionKernelPfS_i --------------------------
	.section	.nv.shared._Z15reductionKernelPfS_i,"aw",@nobits
	.sectionflags	@""
	.align	4
.nv.shared._Z15reductionKernelPfS_i:
	.zero		9216


//--------------------- .nv.shared.reserved.0     --------------------------
	.section	.nv.shared.reserved.0,"aw",@nobits
	.weak		__nv_reservedSMEM_offset_0_alias
	.size		__nv_reservedSMEM_offset_0_alias, 0, 64
	.other		__nv_reservedSMEM_offset_0_alias,@"STO_CUDA_RESERVED_SHARED STV_DEFAULT"
__nv_reservedSMEM_offset_0_alias:
	.zero		0
	.zero		64


//--------------------- .nv.constant0._Z15reductionKernelPfS_i --------------------------
	.section	.nv.constant0._Z15reductionKernelPfS_i,"a",@progbits
	.sectionflags	@""
	.align	4
.nv.constant0._Z15reductionKernelPfS_i:
	.zero		916


//--------------------- SYMBOLS --------------------------

	.type		.nv.reservedSmem.offset0,@object
	.size		.nv.reservedSmem.offset0,0x4
	.type		.nv.reservedSmem.cap,@object
	.size		.nv.reservedSmem.cap,0x4
